//
// Generated by NVIDIA NVVM Compiler
//
// Compiler Build ID: CL-36424714
// Cuda compilation tools, release 13.0, V13.0.88
// Based on NVVM 20.0.0
//

.version 9.0
.target sm_100
.address_size 64

	// .globl	_Z2F1PfS_iiS_S_S_S_
.extern .func  (.param .b32 func_retval0) vprintf
(
	.param .b64 vprintf_param_0,
	.param .b64 vprintf_param_1
)
;
.global .align 1 .b8 $str[10] = {84, 80, 91, 37, 105, 93, 43, 43, 10};
.global .align 1 .b8 $str$1[10] = {70, 80, 91, 37, 105, 93, 43, 43, 10};
.global .align 1 .b8 $str$2[10] = {70, 78, 91, 37, 105, 93, 43, 43, 10};

.visible .entry _Z2F1PfS_iiS_S_S_S_(
	.param .u64 .ptr .align 1 _Z2F1PfS_iiS_S_S_S__param_0,
	.param .u64 .ptr .align 1 _Z2F1PfS_iiS_S_S_S__param_1,
	.param .u32 _Z2F1PfS_iiS_S_S_S__param_2,
	.param .u32 _Z2F1PfS_iiS_S_S_S__param_3,
	.param .u64 .ptr .align 1 _Z2F1PfS_iiS_S_S_S__param_4,
	.param .u64 .ptr .align 1 _Z2F1PfS_iiS_S_S_S__param_5,
	.param .u64 .ptr .align 1 _Z2F1PfS_iiS_S_S_S__param_6,
	.param .u64 .ptr .align 1 _Z2F1PfS_iiS_S_S_S__param_7
)
{
	.local .align 8 .b8 	__local_depot0[8];
	.reg .b64 	%SP;
	.reg .b64 	%SPL;
	.reg .pred 	%p<36>;
	.reg .b32 	%r<52>;
	.reg .b32 	%f<113>;
	.reg .b64 	%rd<87>;

	mov.u64 	%SPL, __local_depot0;
	cvta.local.u64 	%SP, %SPL;
	ld.param.u64 	%rd18, [_Z2F1PfS_iiS_S_S_S__param_0];
	ld.param.u64 	%rd19, [_Z2F1PfS_iiS_S_S_S__param_1];
	ld.param.u32 	%r14, [_Z2F1PfS_iiS_S_S_S__param_3];
	ld.param.u64 	%rd20, [_Z2F1PfS_iiS_S_S_S__param_4];
	ld.param.u64 	%rd21, [_Z2F1PfS_iiS_S_S_S__param_5];
	ld.param.u64 	%rd22, [_Z2F1PfS_iiS_S_S_S__param_6];
	cvta.to.global.u64 	%rd1, %rd22;
	cvta.to.global.u64 	%rd2, %rd21;
	cvta.to.global.u64 	%rd3, %rd20;
	add.u64 	%rd23, %SP, 0;
	add.u64 	%rd4, %SPL, 0;
	setp.lt.s32 	%p1, %r14, 1;
	@%p1 bra 	$L__BB0_52;
	cvta.to.global.u64 	%rd24, %rd19;
	cvta.to.global.u64 	%rd25, %rd18;
	mov.u32 	%r16, %tid.x;
	mul.wide.u32 	%rd26, %r16, 4;
	add.s64 	%rd5, %rd24, %rd26;
	add.s64 	%rd6, %rd25, %rd26;
	and.b32  	%r1, %r14, 3;
	setp.lt.u32 	%p2, %r14, 4;
	mov.b32 	%r51, 0;
	@%p2 bra 	$L__BB0_40;
	and.b32  	%r51, %r14, 2147483644;
	mov.b32 	%r48, 0;
	mov.u64 	%rd31, $str;
$L__BB0_3:
	ld.global.f32 	%f90, [%rd5];
	ld.global.f32 	%f89, [%rd6];
	setp.neu.f32 	%p3, %f90, %f89;
	@%p3 bra 	$L__BB0_6;
	mul.wide.u32 	%rd27, %r48, 4;
	add.s64 	%rd28, %rd3, %rd27;
	ld.global.f32 	%f57, [%rd28];
	setp.neu.f32 	%p4, %f90, %f57;
	@%p4 bra 	$L__BB0_6;
	add.s64 	%rd30, %rd2, %rd27;
	atom.global.add.f32 	%f58, [%rd30], 0f3F800000;
	st.local.u32 	[%rd4], %r48;
	cvta.global.u64 	%rd32, %rd31;
	{ // callseq 0, 0
	.param .b64 param0;
	st.param.b64 	[param0], %rd32;
	.param .b64 param1;
	st.param.b64 	[param1], %rd23;
	.param .b32 retval0;
	call.uni (retval0), 
	vprintf, 
	(
	param0, 
	param1
	);
	ld.param.b32 	%r18, [retval0];
	} // callseq 0
	ld.global.f32 	%f90, [%rd5];
	ld.global.f32 	%f89, [%rd6];
$L__BB0_6:
	setp.eq.f32 	%p5, %f90, %f89;
	mul.wide.u32 	%rd34, %r48, 4;
	add.s64 	%rd7, %rd1, %rd34;
	add.s64 	%rd8, %rd3, %rd34;
	@%p5 bra 	$L__BB0_9;
	ld.global.f32 	%f59, [%rd8];
	setp.neu.f32 	%p6, %f90, %f59;
	@%p6 bra 	$L__BB0_9;
	atom.global.add.f32 	%f60, [%rd7], 0f3F800000;
	st.local.u32 	[%rd4], %r48;
	mov.u64 	%rd35, $str$1;
	cvta.global.u64 	%rd36, %rd35;
	{ // callseq 1, 0
	.param .b64 param0;
	st.param.b64 	[param0], %rd36;
	.param .b64 param1;
	st.param.b64 	[param1], %rd23;
	.param .b32 retval0;
	call.uni (retval0), 
	vprintf, 
	(
	param0, 
	param1
	);
	ld.param.b32 	%r20, [retval0];
	} // callseq 1
	ld.global.f32 	%f90, [%rd5];
	ld.global.f32 	%f89, [%rd6];
$L__BB0_9:
	setp.eq.f32 	%p7, %f90, %f89;
	@%p7 bra 	$L__BB0_12;
	ld.global.f32 	%f61, [%rd8];
	setp.neu.f32 	%p8, %f89, %f61;
	@%p8 bra 	$L__BB0_12;
	atom.global.add.f32 	%f62, [%rd7], 0f3F800000;
	st.local.u32 	[%rd4], %r48;
	mov.u64 	%rd38, $str$2;
	cvta.global.u64 	%rd39, %rd38;
	{ // callseq 2, 0
	.param .b64 param0;
	st.param.b64 	[param0], %rd39;
	.param .b64 param1;
	st.param.b64 	[param1], %rd23;
	.param .b32 retval0;
	call.uni (retval0), 
	vprintf, 
	(
	param0, 
	param1
	);
	ld.param.b32 	%r22, [retval0];
	} // callseq 2
	ld.global.f32 	%f90, [%rd5];
	ld.global.f32 	%f89, [%rd6];
$L__BB0_12:
	add.s32 	%r4, %r48, 1;
	setp.neu.f32 	%p9, %f90, %f89;
	@%p9 bra 	$L__BB0_15;
	ld.global.f32 	%f63, [%rd8+4];
	setp.neu.f32 	%p10, %f90, %f63;
	@%p10 bra 	$L__BB0_15;
	add.s64 	%rd42, %rd2, %rd34;
	atom.global.add.f32 	%f64, [%rd42+4], 0f3F800000;
	st.local.u32 	[%rd4], %r4;
	mov.u64 	%rd43, $str;
	cvta.global.u64 	%rd44, %rd43;
	add.u64 	%rd45, %SP, 0;
	{ // callseq 3, 0
	.param .b64 param0;
	st.param.b64 	[param0], %rd44;
	.param .b64 param1;
	st.param.b64 	[param1], %rd45;
	.param .b32 retval0;
	call.uni (retval0), 
	vprintf, 
	(
	param0, 
	param1
	);
	ld.param.b32 	%r24, [retval0];
	} // callseq 3
	ld.global.f32 	%f90, [%rd5];
	ld.global.f32 	%f89, [%rd6];
$L__BB0_15:
	setp.eq.f32 	%p11, %f90, %f89;
	@%p11 bra 	$L__BB0_18;
	ld.global.f32 	%f65, [%rd8+4];
	setp.neu.f32 	%p12, %f90, %f65;
	@%p12 bra 	$L__BB0_18;
	atom.global.add.f32 	%f66, [%rd7+4], 0f3F800000;
	st.local.u32 	[%rd4], %r4;
	mov.u64 	%rd46, $str$1;
	cvta.global.u64 	%rd47, %rd46;
	{ // callseq 4, 0
	.param .b64 param0;
	st.param.b64 	[param0], %rd47;
	.param .b64 param1;
	st.param.b64 	[param1], %rd23;
	.param .b32 retval0;
	call.uni (retval0), 
	vprintf, 
	(
	param0, 
	param1
	);
	ld.param.b32 	%r26, [retval0];
	} // callseq 4
	ld.global.f32 	%f90, [%rd5];
	ld.global.f32 	%f89, [%rd6];
$L__BB0_18:
	setp.eq.f32 	%p13, %f90, %f89;
	@%p13 bra 	$L__BB0_21;
	ld.global.f32 	%f67, [%rd8+4];
	setp.neu.f32 	%p14, %f89, %f67;
	@%p14 bra 	$L__BB0_21;
	atom.global.add.f32 	%f68, [%rd7+4], 0f3F800000;
	st.local.u32 	[%rd4], %r4;
	mov.u64 	%rd49, $str$2;
	cvta.global.u64 	%rd50, %rd49;
	{ // callseq 5, 0
	.param .b64 param0;
	st.param.b64 	[param0], %rd50;
	.param .b64 param1;
	st.param.b64 	[param1], %rd23;
	.param .b32 retval0;
	call.uni (retval0), 
	vprintf, 
	(
	param0, 
	param1
	);
	ld.param.b32 	%r28, [retval0];
	} // callseq 5
	ld.global.f32 	%f90, [%rd5];
	ld.global.f32 	%f89, [%rd6];
$L__BB0_21:
	add.s32 	%r5, %r48, 2;
	setp.neu.f32 	%p15, %f90, %f89;
	@%p15 bra 	$L__BB0_24;
	ld.global.f32 	%f69, [%rd8+8];
	setp.neu.f32 	%p16, %f90, %f69;
	@%p16 bra 	$L__BB0_24;
	add.s64 	%rd53, %rd2, %rd34;
	atom.global.add.f32 	%f70, [%rd53+8], 0f3F800000;
	st.local.u32 	[%rd4], %r5;
	mov.u64 	%rd54, $str;
	cvta.global.u64 	%rd55, %rd54;
	add.u64 	%rd56, %SP, 0;
	{ // callseq 6, 0
	.param .b64 param0;
	st.param.b64 	[param0], %rd55;
	.param .b64 param1;
	st.param.b64 	[param1], %rd56;
	.param .b32 retval0;
	call.uni (retval0), 
	vprintf, 
	(
	param0, 
	param1
	);
	ld.param.b32 	%r30, [retval0];
	} // callseq 6
	ld.global.f32 	%f90, [%rd5];
	ld.global.f32 	%f89, [%rd6];
$L__BB0_24:
	setp.eq.f32 	%p17, %f90, %f89;
	@%p17 bra 	$L__BB0_27;
	ld.global.f32 	%f71, [%rd8+8];
	setp.neu.f32 	%p18, %f90, %f71;
	@%p18 bra 	$L__BB0_27;
	atom.global.add.f32 	%f72, [%rd7+8], 0f3F800000;
	st.local.u32 	[%rd4], %r5;
	mov.u64 	%rd57, $str$1;
	cvta.global.u64 	%rd58, %rd57;
	{ // callseq 7, 0
	.param .b64 param0;
	st.param.b64 	[param0], %rd58;
	.param .b64 param1;
	st.param.b64 	[param1], %rd23;
	.param .b32 retval0;
	call.uni (retval0), 
	vprintf, 
	(
	param0, 
	param1
	);
	ld.param.b32 	%r32, [retval0];
	} // callseq 7
	ld.global.f32 	%f90, [%rd5];
	ld.global.f32 	%f89, [%rd6];
$L__BB0_27:
	setp.eq.f32 	%p19, %f90, %f89;
	@%p19 bra 	$L__BB0_30;
	ld.global.f32 	%f73, [%rd8+8];
	setp.neu.f32 	%p20, %f89, %f73;
	@%p20 bra 	$L__BB0_30;
	atom.global.add.f32 	%f74, [%rd7+8], 0f3F800000;
	st.local.u32 	[%rd4], %r5;
	mov.u64 	%rd60, $str$2;
	cvta.global.u64 	%rd61, %rd60;
	{ // callseq 8, 0
	.param .b64 param0;
	st.param.b64 	[param0], %rd61;
	.param .b64 param1;
	st.param.b64 	[param1], %rd23;
	.param .b32 retval0;
	call.uni (retval0), 
	vprintf, 
	(
	param0, 
	param1
	);
	ld.param.b32 	%r34, [retval0];
	} // callseq 8
	ld.global.f32 	%f90, [%rd5];
	ld.global.f32 	%f89, [%rd6];
$L__BB0_30:
	add.s32 	%r6, %r48, 3;
	setp.neu.f32 	%p21, %f90, %f89;
	@%p21 bra 	$L__BB0_33;
	ld.global.f32 	%f75, [%rd8+12];
	setp.neu.f32 	%p22, %f90, %f75;
	@%p22 bra 	$L__BB0_33;
	add.s64 	%rd64, %rd2, %rd34;
	atom.global.add.f32 	%f76, [%rd64+12], 0f3F800000;
	st.local.u32 	[%rd4], %r6;
	cvta.global.u64 	%rd66, %rd31;
	add.u64 	%rd67, %SP, 0;
	{ // callseq 9, 0
	.param .b64 param0;
	st.param.b64 	[param0], %rd66;
	.param .b64 param1;
	st.param.b64 	[param1], %rd67;
	.param .b32 retval0;
	call.uni (retval0), 
	vprintf, 
	(
	param0, 
	param1
	);
	ld.param.b32 	%r36, [retval0];
	} // callseq 9
	ld.global.f32 	%f90, [%rd5];
	ld.global.f32 	%f89, [%rd6];
$L__BB0_33:
	setp.eq.f32 	%p23, %f90, %f89;
	@%p23 bra 	$L__BB0_36;
	ld.global.f32 	%f77, [%rd8+12];
	setp.neu.f32 	%p24, %f90, %f77;
	@%p24 bra 	$L__BB0_36;
	atom.global.add.f32 	%f78, [%rd7+12], 0f3F800000;
	st.local.u32 	[%rd4], %r6;
	mov.u64 	%rd68, $str$1;
	cvta.global.u64 	%rd69, %rd68;
	{ // callseq 10, 0
	.param .b64 param0;
	st.param.b64 	[param0], %rd69;
	.param .b64 param1;
	st.param.b64 	[param1], %rd23;
	.param .b32 retval0;
	call.uni (retval0), 
	vprintf, 
	(
	param0, 
	param1
	);
	ld.param.b32 	%r38, [retval0];
	} // callseq 10
	ld.global.f32 	%f90, [%rd5];
	ld.global.f32 	%f89, [%rd6];
$L__BB0_36:
	setp.eq.f32 	%p25, %f90, %f89;
	@%p25 bra 	$L__BB0_39;
	ld.global.f32 	%f79, [%rd8+12];
	setp.neu.f32 	%p26, %f89, %f79;
	@%p26 bra 	$L__BB0_39;
	atom.global.add.f32 	%f80, [%rd7+12], 0f3F800000;
	st.local.u32 	[%rd4], %r6;
	mov.u64 	%rd71, $str$2;
	cvta.global.u64 	%rd72, %rd71;
	{ // callseq 11, 0
	.param .b64 param0;
	st.param.b64 	[param0], %rd72;
	.param .b64 param1;
	st.param.b64 	[param1], %rd23;
	.param .b32 retval0;
	call.uni (retval0), 
	vprintf, 
	(
	param0, 
	param1
	);
	ld.param.b32 	%r40, [retval0];
	} // callseq 11
$L__BB0_39:
	add.s32 	%r48, %r48, 4;
	setp.ne.s32 	%p27, %r48, %r51;
	@%p27 bra 	$L__BB0_3;
$L__BB0_40:
	setp.eq.s32 	%p28, %r1, 0;
	@%p28 bra 	$L__BB0_52;
	mul.wide.u32 	%rd74, %r51, 4;
	add.s64 	%rd86, %rd1, %rd74;
	add.s64 	%rd85, %rd3, %rd74;
	add.s64 	%rd84, %rd2, %rd74;
	neg.s32 	%r50, %r1;
$L__BB0_42:
	.pragma "nounroll";
	ld.global.f32 	%f112, [%rd5];
	ld.global.f32 	%f111, [%rd6];
	setp.neu.f32 	%p29, %f112, %f111;
	@%p29 bra 	$L__BB0_45;
	ld.global.f32 	%f81, [%rd85];
	setp.neu.f32 	%p30, %f112, %f81;
	@%p30 bra 	$L__BB0_45;
	atom.global.add.f32 	%f82, [%rd84], 0f3F800000;
	st.local.u32 	[%rd4], %r51;
	mov.u64 	%rd75, $str;
	cvta.global.u64 	%rd76, %rd75;
	{ // callseq 12, 0
	.param .b64 param0;
	st.param.b64 	[param0], %rd76;
	.param .b64 param1;
	st.param.b64 	[param1], %rd23;
	.param .b32 retval0;
	call.uni (retval0), 
	vprintf, 
	(
	param0, 
	param1
	);
	ld.param.b32 	%r42, [retval0];
	} // callseq 12
	ld.global.f32 	%f112, [%rd5];
	ld.global.f32 	%f111, [%rd6];
$L__BB0_45:
	setp.eq.f32 	%p31, %f112, %f111;
	@%p31 bra 	$L__BB0_48;
	ld.global.f32 	%f83, [%rd85];
	setp.neu.f32 	%p32, %f112, %f83;
	@%p32 bra 	$L__BB0_48;
	atom.global.add.f32 	%f84, [%rd86], 0f3F800000;
	st.local.u32 	[%rd4], %r51;
	mov.u64 	%rd78, $str$1;
	cvta.global.u64 	%rd79, %rd78;
	{ // callseq 13, 0
	.param .b64 param0;
	st.param.b64 	[param0], %rd79;
	.param .b64 param1;
	st.param.b64 	[param1], %rd23;
	.param .b32 retval0;
	call.uni (retval0), 
	vprintf, 
	(
	param0, 
	param1
	);
	ld.param.b32 	%r44, [retval0];
	} // callseq 13
	ld.global.f32 	%f112, [%rd5];
	ld.global.f32 	%f111, [%rd6];
$L__BB0_48:
	setp.eq.f32 	%p33, %f112, %f111;
	@%p33 bra 	$L__BB0_51;
	ld.global.f32 	%f85, [%rd85];
	setp.neu.f32 	%p34, %f111, %f85;
	@%p34 bra 	$L__BB0_51;
	atom.global.add.f32 	%f86, [%rd86], 0f3F800000;
	st.local.u32 	[%rd4], %r51;
	mov.u64 	%rd81, $str$2;
	cvta.global.u64 	%rd82, %rd81;
	{ // callseq 14, 0
	.param .b64 param0;
	st.param.b64 	[param0], %rd82;
	.param .b64 param1;
	st.param.b64 	[param1], %rd23;
	.param .b32 retval0;
	call.uni (retval0), 
	vprintf, 
	(
	param0, 
	param1
	);
	ld.param.b32 	%r46, [retval0];
	} // callseq 14
$L__BB0_51:
	add.s32 	%r51, %r51, 1;
	add.s64 	%rd86, %rd86, 4;
	add.s64 	%rd85, %rd85, 4;
	add.s64 	%rd84, %rd84, 4;
	add.s32 	%r50, %r50, 1;
	setp.ne.s32 	%p35, %r50, 0;
	@%p35 bra 	$L__BB0_42;
$L__BB0_52:
	ret;

}


// ===== COMPILED SASS (sm_100) =====

	.target	sm_100

	.elftype	@"ET_EXEC"


//--------------------- .note.nv.tkinfo           --------------------------
	.section	.note.nv.tkinfo,"",@"SHT_NOTE"
	.sectionflags	@"SHF_NOTE_NV_TKINFO"
	.tkinfo
        /*0018*/ 	.word	0x00000002
        /*0030*/ 	.string	""
        /*0030*/ 	.string	"ptxas"
        /*0030*/ 	.string	"Cuda compilation tools, release 13.0, V13.0.88"
        /*0030*/ 	.string	"Build cuda_13.0.r13.0/compiler.36424714_0"
        /*0030*/ 	.string	"-arch sm_100 -m 64 "



//--------------------- .note.nv.cuinfo           --------------------------
	.section	.note.nv.cuinfo,"",@"SHT_NOTE"
	.sectionflags	@"SHF_NOTE_NV_CUINFO"
        /*0018*/ 	.short	0x0002
        /*001a*/ 	.short	0x0064
        /*001c*/ 	.short	0x0082
	.zero		2


//--------------------- .nv.info                  --------------------------
	.section	.nv.info,"",@"SHT_CUDA_INFO"
	.align	4


	//----- nvinfo : EIATTR_REGCOUNT
	.align		4
        /*0000*/ 	.byte	0x04, 0x2f
        /*0002*/ 	.short	(.L_4 - .L_3)
	.align		4
.L_3:
        /*0004*/ 	.word	index@(_Z2F1PfS_iiS_S_S_S_)
        /*0008*/ 	.word	0x00000022


	//----- nvinfo : EIATTR_FRAME_SIZE
	.align		4
.L_4:
        /*000c*/ 	.byte	0x04, 0x11
        /*000e*/ 	.short	(.L_6 - .L_5)
	.align		4
.L_5:
        /*0010*/ 	.word	index@(_Z2F1PfS_iiS_S_S_S_)
        /*0014*/ 	.word	0x00000008


	//----- nvinfo : EIATTR_MIN_STACK_SIZE
	.align		4
.L_6:
        /*0018*/ 	.byte	0x04, 0x12
        /*001a*/ 	.short	(.L_8 - .L_7)
	.align		4
.L_7:
        /*001c*/ 	.word	index@(_Z2F1PfS_iiS_S_S_S_)
        /*0020*/ 	.word	0x00000008
.L_8:


//--------------------- .nv.compat                --------------------------
	.section	.nv.compat,"",@"SHT_CUDA_COMPAT_INFO"
	.align	4
        /*0000*/ 	.byte	0x02, 0x09, 0x00, 0x00, 0x02, 0x02, 0x01, 0x00, 0x02, 0x05, 0x05, 0x00, 0x03, 0x07, 0x01, 0x01
        /*0010*/ 	.byte	0x02, 0x03, 0x00, 0x00, 0x02, 0x06, 0x01, 0x00, 0x04, 0x0b, 0x08, 0x00, 0x09, 0x00, 0x00, 0x00
        /*0020*/ 	.byte	0x00, 0x00, 0x00, 0x00


//--------------------- .nv.info._Z2F1PfS_iiS_S_S_S_ --------------------------
	.section	.nv.info._Z2F1PfS_iiS_S_S_S_,"",@"SHT_CUDA_INFO"
	.sectionflags	@""
	.align	4


	//----- nvinfo : EIATTR_CUDA_API_VERSION
	.align		4
        /*0000*/ 	.byte	0x04, 0x37
        /*0002*/ 	.short	(.L_10 - .L_9)
.L_9:
        /*0004*/ 	.word	0x00000082


	//----- nvinfo : EIATTR_KPARAM_INFO
	.align		4
.L_10:
        /*0008*/ 	.byte	0x04, 0x17
        /*000a*/ 	.short	(.L_12 - .L_11)
.L_11:
        /*000c*/ 	.word	0x00000000
        /*0010*/ 	.short	0x0007
        /*0012*/ 	.short	0x0030
        /*0014*/ 	.byte	0x00, 0xf5, 0x21, 0x00


	//----- nvinfo : EIATTR_KPARAM_INFO
	.align		4
.L_12:
        /*0018*/ 	.byte	0x04, 0x17
        /*001a*/ 	.short	(.L_14 - .L_13)
.L_13:
        /*001c*/ 	.word	0x00000000
        /*0020*/ 	.short	0x0006
        /*0022*/ 	.short	0x0028
        /*0024*/ 	.byte	0x00, 0xf5, 0x21, 0x00


	//----- nvinfo : EIATTR_KPARAM_INFO
	.align		4
.L_14:
        /*0028*/ 	.byte	0x04, 0x17
        /*002a*/ 	.short	(.L_16 - .L_15)
.L_15:
        /*002c*/ 	.word	0x00000000
        /*0030*/ 	.short	0x0005
        /*0032*/ 	.short	0x0020
        /*0034*/ 	.byte	0x00, 0xf5, 0x21, 0x00


	//----- nvinfo : EIATTR_KPARAM_INFO
	.align		4
.L_16:
        /*0038*/ 	.byte	0x04, 0x17
        /*003a*/ 	.short	(.L_18 - .L_17)
.L_17:
        /*003c*/ 	.word	0x00000000
        /*0040*/ 	.short	0x0004
        /*0042*/ 	.short	0x0018
        /*0044*/ 	.byte	0x00, 0xf5, 0x21, 0x00


	//----- nvinfo : EIATTR_KPARAM_INFO
	.align		4
.L_18:
        /*0048*/ 	.byte	0x04, 0x17
        /*004a*/ 	.short	(.L_20 - .L_19)
.L_19:
        /*004c*/ 	.word	0x00000000
        /*0050*/ 	.short	0x0003
        /*0052*/ 	.short	0x0014
        /*0054*/ 	.byte	0x00, 0xf0, 0x11, 0x00


	//----- nvinfo : EIATTR_KPARAM_INFO
	.align		4
.L_20:
        /*0058*/ 	.byte	0x04, 0x17
        /*005a*/ 	.short	(.L_22 - .L_21)
.L_21:
        /*005c*/ 	.word	0x00000000
        /*0060*/ 	.short	0x0002
        /*0062*/ 	.short	0x0010
        /*0064*/ 	.byte	0x00, 0xf0, 0x11, 0x00


	//----- nvinfo : EIATTR_KPARAM_INFO
	.align		4
.L_22:
        /*0068*/ 	.byte	0x04, 0x17
        /*006a*/ 	.short	(.L_24 - .L_23)
.L_23:
        /*006c*/ 	.word	0x00000000
        /*0070*/ 	.short	0x0001
        /*0072*/ 	.short	0x0008
        /*0074*/ 	.byte	0x00, 0xf5, 0x21, 0x00


	//----- nvinfo : EIATTR_KPARAM_INFO
	.align		4
.L_24:
        /*0078*/ 	.byte	0x04, 0x17
        /*007a*/ 	.short	(.L_26 - .L_25)
.L_25:
        /*007c*/ 	.word	0x00000000
        /*0080*/ 	.short	0x0000
        /*0082*/ 	.short	0x0000
        /*0084*/ 	.byte	0x00, 0xf5, 0x21, 0x00


	//----- nvinfo : EIATTR_SPARSE_MMA_MASK
	.align		4
.L_26:
        /*0088*/ 	.byte	0x03, 0x50
        /*008a*/ 	.short	0x0000


	//----- nvinfo : EIATTR_MAXREG_COUNT
	.align		4
        /*008c*/ 	.byte	0x03, 0x1b
        /*008e*/ 	.short	0x00ff


	//----- nvinfo : EIATTR_EXTERNS
	.align		4
        /*0090*/ 	.byte	0x04, 0x0f
        /*0092*/ 	.short	(.L_28 - .L_27)


	//   ....[0]....
	.align		4
.L_27:
        /*0094*/ 	.word	index@(vprintf)


	//----- nvinfo : EIATTR_MERCURY_ISA_VERSION
	.align		4
.L_28:
        /*0098*/ 	.byte	0x03, 0x5f
        /*009a*/ 	.short	0x0101


	//----- nvinfo : EIATTR_VRC_CTA_INIT_COUNT
	.align		4
        /*009c*/ 	.byte	0x02, 0x4a
	.zero		1
	.zero		1


	//----- nvinfo : EIATTR_SYSCALL_OFFSETS
	.align		4
        /*00a0*/ 	.byte	0x04, 0x46
        /*00a2*/ 	.short	(.L_30 - .L_29)


	//   ....[0]....
.L_29:
        /*00a4*/ 	.word	0x000002e0


	//   ....[1]....
        /*00a8*/ 	.word	0x00000480


	//   ....[2]....
        /*00ac*/ 	.word	0x000005c0


	//   ....[3]....
        /*00b0*/ 	.word	0x00000740


	//   ....[4]....
        /*00b4*/ 	.word	0x000008a0


	//   ....[5]....
        /*00b8*/ 	.word	0x000009e0


	//   ....[6]....
        /*00bc*/ 	.word	0x00000b60


	//   ....[7]....
        /*00c0*/ 	.word	0x00000cc0


	//   ....[8]....
        /*00c4*/ 	.word	0x00000e00


	//   ....[9]....
        /*00c8*/ 	.word	0x00000f80


	//   ....[10]....
        /*00cc*/ 	.word	0x000010d0


	//   ....[11]....
        /*00d0*/ 	.word	0x00001220


	//   ....[12]....
        /*00d4*/ 	.word	0x000014c0


	//   ....[13]....
        /*00d8*/ 	.word	0x00001610


	//   ....[14]....
        /*00dc*/ 	.word	0x00001760


	//----- nvinfo : EIATTR_EXIT_INSTR_OFFSETS
	.align		4
.L_30:
        /*00e0*/ 	.byte	0x04, 0x1c
        /*00e2*/ 	.short	(.L_32 - .L_31)


	//   ....[0]....
.L_31:
        /*00e4*/ 	.word	0x00000060


	//   ....[1]....
        /*00e8*/ 	.word	0x00001290


	//   ....[2]....
        /*00ec*/ 	.word	0x00001810


	//----- nvinfo : EIATTR_CRS_STACK_SIZE
	.align		4
.L_32:
        /*00f0*/ 	.byte	0x04, 0x1e
        /*00f2*/ 	.short	(.L_34 - .L_33)
.L_33:
        /*00f4*/ 	.word	0x00000000


	//----- nvinfo : EIATTR_CBANK_PARAM_SIZE
	.align		4
.L_34:
        /*00f8*/ 	.byte	0x03, 0x19
        /*00fa*/ 	.short	0x0038


	//----- nvinfo : EIATTR_PARAM_CBANK
	.align		4
        /*00fc*/ 	.byte	0x04, 0x0a
        /*00fe*/ 	.short	(.L_36 - .L_35)
	.align		4
.L_35:
        /*0100*/ 	.word	index@(.nv.constant0._Z2F1PfS_iiS_S_S_S_)
        /*0104*/ 	.short	0x0380
        /*0106*/ 	.short	0x0038


	//----- nvinfo : EIATTR_SW_WAR
	.align		4
.L_36:
        /*0108*/ 	.byte	0x04, 0x36
        /*010a*/ 	.short	(.L_38 - .L_37)
.L_37:
        /*010c*/ 	.word	0x00000008
.L_38:


//--------------------- .nv.callgraph             --------------------------
	.section	.nv.callgraph,"",@"SHT_CUDA_CALLGRAPH"
	.align	4
	.sectionentsize	8
	.align		4
        /*0000*/ 	.word	0x00000000
	.align		4
        /*0004*/ 	.word	0xffffffff
	.align		4
        /*0008*/ 	.word	index@(_Z2F1PfS_iiS_S_S_S_)
	.align		4
        /*000c*/ 	.word	index@(vprintf)
	.align		4
        /*0010*/ 	.word	0x00000000
	.align		4
        /*0014*/ 	.word	0xfffffffe
	.align		4
        /*0018*/ 	.word	0x00000000
	.align		4
        /*001c*/ 	.word	0xfffffffd
	.align		4
        /*0020*/ 	.word	0x00000000
	.align		4
        /*0024*/ 	.word	0xfffffffc


//--------------------- .nv.constant4             --------------------------
	.section	.nv.constant4,"a",@progbits
	.align	8
	.align		8
.nv.constant4:
        /*0000*/ 	.dword	vprintf
	.align		8
        /*0008*/ 	.dword	$str
	.align		8
        /*0010*/ 	.dword	$str$1
	.align		8
        /*0018*/ 	.dword	$str$2


//--------------------- .text._Z2F1PfS_iiS_S_S_S_ --------------------------
	.section	.text._Z2F1PfS_iiS_S_S_S_,"ax",@progbits
	.align	128
        .global         _Z2F1PfS_iiS_S_S_S_
        .type           _Z2F1PfS_iiS_S_S_S_,@function
        .size           _Z2F1PfS_iiS_S_S_S_,(.L_x_47 - _Z2F1PfS_iiS_S_S_S_)
        .other          _Z2F1PfS_iiS_S_S_S_,@"STO_CUDA_ENTRY STV_DEFAULT"
_Z2F1PfS_iiS_S_S_S_:
.text._Z2F1PfS_iiS_S_S_S_:
[----:B------:R-:W0:Y:S08]  /*0000*/  LDC R1, c[0x0][0x37c] ;  /* 0x0000df00ff017b82 */ /* 0x000e300000000800 */
[----:B------:R-:W1:Y:S01]  /*0010*/  LDC R0, c[0x0][0x394] ;  /* 0x0000e500ff007b82 */ /* 0x000e620000000800 */
[----:B------:R-:W2:Y:S01]  /*0020*/  LDCU UR4, c[0x0][0x2f8] ;  /* 0x00005f00ff0477ac */ /* 0x000ea20008000800 */
[----:B0-----:R-:W-:-:S05]  /*0030*/  VIADD R1, R1, 0xfffffff8 ;  /* 0xfffffff801017836 */ /* 0x001fca0000000000 */
[----:B--2---:R-:W-:Y:S02]  /*0040*/  IADD3 R24, P1, PT, R1, UR4, RZ ;  /* 0x0000000401187c10 */ /* 0x004fe4000ff3e0ff */
[----:B-1----:R-:W-:-:S13]  /*0050*/  ISETP.GE.AND P0, PT, R0, 0x1, PT ;  /* 0x000000010000780c */ /* 0x002fda0003f06270 */
[----:B------:R-:W-:Y:S05]  /*0060*/  @!P0 EXIT ;  /* 0x000000000000894d */ /* 0x000fea0003800000 */
[----:B------:R-:W0:Y:S01]  /*0070*/  S2R R3, SR_TID.X ;  /* 0x0000000000037919 */ /* 0x000e220000002100 */
[----:B------:R-:W0:Y:S01]  /*0080*/  LDC.64 R30, c[0x0][0x388] ;  /* 0x0000e200ff1e7b82 */ /* 0x000e220000000a00 */
[----:B------:R-:W1:Y:S01]  /*0090*/  LDCU UR4, c[0x0][0x2fc] ;  /* 0x00005f80ff0477ac */ /* 0x000e620008000800 */
[C---:B------:R-:W-:Y:S01]  /*00a0*/  ISETP.GE.U32.AND P0, PT, R0.reuse, 0x4, PT ;  /* 0x000000040000780c */ /* 0x040fe20003f06070 */
[----:B------:R-:W-:Y:S01]  /*00b0*/  IMAD.MOV.U32 R22, RZ, RZ, RZ ;  /* 0x000000ffff167224 */ /* 0x000fe200078e00ff */
[----:B------:R-:W-:Y:S01]  /*00c0*/  LOP3.LUT R25, R0, 0x3, RZ, 0xc0, !PT ;  /* 0x0000000300197812 */ /* 0x000fe200078ec0ff */
[----:B------:R-:W2:Y:S03]  /*00d0*/  LDCU.64 UR36, c[0x0][0x358] ;  /* 0x00006b00ff2477ac */ /* 0x000ea60008000a00 */
[----:B------:R-:W3:Y:S01]  /*00e0*/  LDC.64 R28, c[0x0][0x380] ;  /* 0x0000e000ff1c7b82 */ /* 0x000ee20000000a00 */
[----:B-1----:R-:W-:-:S02]  /*00f0*/  IMAD.X R23, RZ, RZ, UR4, P1 ;  /* 0x00000004ff177e24 */ /* 0x002fc400088e06ff */
[----:B0-----:R-:W-:-:S04]  /*0100*/  IMAD.WIDE.U32 R30, R3, 0x4, R30 ;  /* 0x00000004031e7825 */ /* 0x001fc800078e001e */
[----:B---3--:R-:W-:Y:S01]  /*0110*/  IMAD.WIDE.U32 R28, R3, 0x4, R28 ;  /* 0x00000004031c7825 */ /* 0x008fe200078e001c */
[----:B--2---:R-:W-:Y:S06]  /*0120*/  @!P0 BRA `(.L_x_0) ;  /* 0x0000001000548947 */ /* 0x004fec0003800000 */
[----:B------:R-:W-:Y:S01]  /*0130*/  BSSY B8, `(.L_x_0) ;  /* 0x0000114000087945 */ /* 0x000fe20003800000 */
[----:B------:R-:W-:Y:S01]  /*0140*/  LOP3.LUT R22, R0, 0x7ffffffc, RZ, 0xc0, !PT ;  /* 0x7ffffffc00167812 */ /* 0x000fe200078ec0ff */
[----:B------:R-:W-:-:S07]  /*0150*/  IMAD.MOV.U32 R2, RZ, RZ, RZ ;  /* 0x000000ffff027224 */ /* 0x000fce00078e00ff */
.L_x_36:
[----:B--2---:R-:W2:Y:S04]  /*0160*/  LDG.E R0, desc[UR36][R30.64] ;  /* 0x000000241e007981 */ /* 0x004ea8000c1e1900 */
[----:B------:R-:W2:Y:S01]  /*0170*/  LDG.E R3, desc[UR36][R28.64] ;  /* 0x000000241c037981 */ /* 0x000ea2000c1e1900 */
[----:B------:R-:W-:Y:S05]  /*0180*/  YIELD ;  /* 0x0000000000007946 */ /* 0x000fea0003800000 */
[----:B------:R-:W-:Y:S01]  /*0190*/  BSSY.RECONVERGENT B6, `(.L_x_1) ;  /* 0x0000018000067945 */ /* 0x000fe20003800200 */
[----:B--2---:R-:W-:-:S13]  /*01a0*/  FSETP.NEU.AND P0, PT, R0, R3, PT ;  /* 0x000000030000720b */ /* 0x004fda0003f0d000 */
[----:B01-34-:R-:W-:Y:S05]  /*01b0*/  @P0 BRA `(.L_x_2) ;  /* 0x0000000000540947 */ /* 0x01bfea0003800000 */
[----:B------:R-:W0:Y:S02]  /*01c0*/  LDC.64 R4, c[0x0][0x398] ;  /* 0x0000e600ff047b82 */ /* 0x000e240000000a00 */
[----:B0-----:R-:W-:-:S06]  /*01d0*/  IMAD.WIDE.U32 R4, R2, 0x4, R4 ;  /* 0x0000000402047825 */ /* 0x001fcc00078e0004 */
[----:B------:R-:W2:Y:S02]  /*01e0*/  LDG.E R5, desc[UR36][R4.64] ;  /* 0x0000002404057981 */ /* 0x000ea4000c1e1900 */
[----:B--2---:R-:W-:-:S13]  /*01f0*/  FSETP.NEU.AND P0, PT, R0, R5, PT ;  /* 0x000000050000720b */ /* 0x004fda0003f0d000 */
[----:B------:R-:W-:Y:S05]  /*0200*/  @P0 BRA `(.L_x_2) ;  /* 0x0000000000400947 */ /* 0x000fea0003800000 */
[----:B------:R-:W0:Y:S01]  /*0210*/  LDC.64 R10, c[0x0][0x3a0] ;  /* 0x0000e800ff0a7b82 */ /* 0x000e220000000a00 */
[----:B------:R-:W-:Y:S01]  /*0220*/  IMAD.MOV.U32 R3, RZ, RZ, 0x3f800000 ;  /* 0x3f800000ff037424 */ /* 0x000fe200078e00ff */
[----:B------:R-:W-:Y:S01]  /*0230*/  MOV R8, 0x0 ;  /* 0x0000000000087802 */ /* 0x000fe20000000f00 */
[----:B------:R-:W1:Y:S01]  /*0240*/  LDCU.64 UR4, c[0x4][0x8] ;  /* 0x01000100ff0477ac */ /* 0x000e620008000a00 */
[----:B0-----:R-:W-:-:S05]  /*0250*/  IMAD.WIDE.U32 R10, R2, 0x4, R10 ;  /* 0x00000004020a7825 */ /* 0x001fca00078e000a */
[----:B------:R0:W-:Y:S01]  /*0260*/  REDG.E.ADD.F32.FTZ.RN.STRONG.GPU desc[UR36][R10.64], R3 ;  /* 0x000000030a0079a6 */ /* 0x0001e2000c12f324 */
[----:B------:R-:W2:Y:S01]  /*0270*/  LDC.64 R8, c[0x4][R8] ;  /* 0x0100000008087b82 */ /* 0x000ea20000000a00 */
[----:B-1----:R-:W-:Y:S01]  /*0280*/  MOV R4, UR4 ;  /* 0x0000000400047c02 */ /* 0x002fe20008000f00 */
[----:B------:R-:W-:Y:S01]  /*0290*/  IMAD.U32 R5, RZ, RZ, UR5 ;  /* 0x00000005ff057e24 */ /* 0x000fe2000f8e00ff */
[----:B------:R0:W-:Y:S01]  /*02a0*/  STL [R1], R2 ;  /* 0x0000000201007387 */ /* 0x0001e20000100800 */
[----:B------:R-:W-:Y:S02]  /*02b0*/  IMAD.MOV.U32 R6, RZ, RZ, R24 ;  /* 0x000000ffff067224 */ /* 0x000fe400078e0018 */
[----:B------:R-:W-:-:S07]  /*02c0*/  IMAD.MOV.U32 R7, RZ, RZ, R23 ;  /* 0x000000ffff077224 */ /* 0x000fce00078e0017 */
[----:B------:R-:W-:-:S07]  /*02d0*/  LEPC R20, `(.L_x_3) ;  /* 0x000000001014794e */ /* 0x000fce0000000000 */
[----:B0-2---:R-:W-:Y:S05]  /*02e0*/  CALL.ABS.NOINC R8 ;  /* 0x0000000008007343 */ /* 0x005fea0003c00000 */
.L_x_3:
[----:B------:R0:W5:Y:S04]  /*02f0*/  LDG.E R0, desc[UR36][R30.64] ;  /* 0x000000241e007981 */ /* 0x000168000c1e1900 */
[----:B------:R0:W5:Y:S02]  /*0300*/  LDG.E R3, desc[UR36][R28.64] ;  /* 0x000000241c037981 */ /* 0x000164000c1e1900 */
.L_x_2:
[----:B------:R-:W-:Y:S05]  /*0310*/  BSYNC.RECONVERGENT B6 ;  /* 0x0000000000067941 */ /* 0x000fea0003800200 */
.L_x_1:
[----:B------:R-:W1:Y:S01]  /*0320*/  LDC.64 R18, c[0x0][0x3a8] ;  /* 0x0000ea00ff127b82 */ /* 0x000e620000000a00 */
[----:B-----5:R-:W-:Y:S01]  /*0330*/  FSETP.NEU.AND P0, PT, R0, R3, PT ;  /* 0x000000030000720b */ /* 0x020fe20003f0d000 */
[----:B------:R-:W-:Y:S06]  /*0340*/  BSSY.RECONVERGENT B7, `(.L_x_4) ;  /* 0x000002b000077945 */ /* 0x000fec0003800200 */
[----:B------:R-:W2:Y:S01]  /*0350*/  LDC.64 R16, c[0x0][0x398] ;  /* 0x0000e600ff107b82 */ /* 0x000ea20000000a00 */
[----:B-1----:R-:W-:-:S04]  /*0360*/  IMAD.WIDE.U32 R18, R2, 0x4, R18 ;  /* 0x0000000402127825 */ /* 0x002fc800078e0012 */
[----:B--2---:R-:W-:Y:S01]  /*0370*/  IMAD.WIDE.U32 R16, R2, 0x4, R16 ;  /* 0x0000000402107825 */ /* 0x004fe200078e0010 */
[----:B------:R-:W-:Y:S06]  /*0380*/  @!P0 BRA `(.L_x_5) ;  /* 0x0000000000988947 */ /* 0x000fec0003800000 */
[----:B------:R-:W2:Y:S01]  /*0390*/  LDG.E R5, desc[UR36][R16.64] ;  /* 0x0000002410057981 */ /* 0x000ea2000c1e1900 */
[----:B------:R-:W-:Y:S01]  /*03a0*/  BSSY.RECONVERGENT B6, `(.L_x_6) ;  /* 0x0000011000067945 */ /* 0x000fe20003800200 */
[----:B--2---:R-:W-:-:S13]  /*03b0*/  FSETP.NEU.AND P0, PT, R0, R5, PT ;  /* 0x000000050000720b */ /* 0x004fda0003f0d000 */
[----:B------:R-:W-:Y:S05]  /*03c0*/  @P0 BRA `(.L_x_7) ;  /* 0x0000000000380947 */ /* 0x000fea0003800000 */
[----:B------:R-:W-:Y:S01]  /*03d0*/  IMAD.MOV.U32 R3, RZ, RZ, 0x3f800000 ;  /* 0x3f800000ff037424 */ /* 0x000fe200078e00ff */
[----:B------:R-:W-:Y:S01]  /*03e0*/  MOV R8, 0x0 ;  /* 0x0000000000087802 */ /* 0x000fe20000000f00 */
[----:B------:R-:W1:Y:S03]  /*03f0*/  LDCU.64 UR4, c[0x4][0x10] ;  /* 0x01000200ff0477ac */ /* 0x000e660008000a00 */
[----:B------:R2:W-:Y:S01]  /*0400*/  REDG.E.ADD.F32.FTZ.RN.STRONG.GPU desc[UR36][R18.64], R3 ;  /* 0x00000003120079a6 */ /* 0x0005e2000c12f324 */
[----:B------:R-:W-:Y:S01]  /*0410*/  IMAD.MOV.U32 R6, RZ, RZ, R24 ;  /* 0x000000ffff067224 */ /* 0x000fe200078e0018 */
[----:B------:R-:W3:Y:S01]  /*0420*/  LDC.64 R8, c[0x4][R8] ;  /* 0x0100000008087b82 */ /* 0x000ee20000000a00 */
[----:B------:R-:W-:Y:S01]  /*0430*/  IMAD.MOV.U32 R7, RZ, RZ, R23 ;  /* 0x000000ffff077224 */ /* 0x000fe200078e0017 */
[----:B------:R2:W-:Y:S01]  /*0440*/  STL [R1], R2 ;  /* 0x0000000201007387 */ /* 0x0005e20000100800 */
[----:B-1----:R-:W-:Y:S01]  /*0450*/  IMAD.U32 R4, RZ, RZ, UR4 ;  /* 0x00000004ff047e24 */ /* 0x002fe2000f8e00ff */
[----:B--2---:R-:W-:-:S07]  /*0460*/  MOV R5, UR5 ;  /* 0x0000000500057c02 */ /* 0x004fce0008000f00 */
[----:B------:R-:W-:-:S07]  /*0470*/  LEPC R20, `(.L_x_8) ;  /* 0x000000001014794e */ /* 0x000fce0000000000 */
[----:B0--3--:R-:W-:Y:S05]  /*0480*/  CALL.ABS.NOINC R8 ;  /* 0x0000000008007343 */ /* 0x009fea0003c00000 */
.L_x_8:
[----:B------:R1:W5:Y:S04]  /*0490*/  LDG.E R0, desc[UR36][R30.64] ;  /* 0x000000241e007981 */ /* 0x000368000c1e1900 */
[----:B------:R1:W5:Y:S02]  /*04a0*/  LDG.E R3, desc[UR36][R28.64] ;  /* 0x000000241c037981 */ /* 0x000364000c1e1900 */
.L_x_7:
[----:B------:R-:W-:Y:S05]  /*04b0*/  BSYNC.RECONVERGENT B6 ;  /* 0x0000000000067941 */ /* 0x000fea0003800200 */
.L_x_6:
[----:B-----5:R-:W-:-:S13]  /*04c0*/  FSETP.NEU.AND P0, PT, R0, R3, PT ;  /* 0x000000030000720b */ /* 0x020fda0003f0d000 */
[----:B------:R-:W-:Y:S05]  /*04d0*/  @!P0 BRA `(.L_x_5) ;  /* 0x0000000000448947 */ /* 0x000fea0003800000 */
[----:B------:R-:W2:Y:S02]  /*04e0*/  LDG.E R4, desc[UR36][R16.64] ;  /* 0x0000002410047981 */ /* 0x000ea4000c1e1900 */
[----:B--2---:R-:W-:-:S13]  /*04f0*/  FSETP.NEU.AND P0, PT, R3, R4, PT ;  /* 0x000000040300720b */ /* 0x004fda0003f0d000 */
[----:B------:R-:W-:Y:S05]  /*0500*/  @P0 BRA `(.L_x_5) ;  /* 0x0000000000380947 */ /* 0x000fea0003800000 */
[----:B------:R-:W-:Y:S01]  /*0510*/  IMAD.MOV.U32 R3, RZ, RZ, 0x3f800000 ;  /* 0x3f800000ff037424 */ /* 0x000fe200078e00ff */
[----:B------:R-:W-:Y:S01]  /*0520*/  MOV R8, 0x0 ;  /* 0x0000000000087802 */ /* 0x000fe20000000f00 */
[----:B------:R-:W2:Y:S03]  /*0530*/  LDCU.64 UR4, c[0x4][0x18] ;  /* 0x01000300ff0477ac */ /* 0x000ea60008000a00 */
[----:B------:R3:W-:Y:S01]  /*0540*/  REDG.E.ADD.F32.FTZ.RN.STRONG.GPU desc[UR36][R18.64], R3 ;  /* 0x00000003120079a6 */ /* 0x0007e2000c12f324 */
[----:B------:R-:W-:Y:S01]  /*0550*/  MOV R6, R24 ;  /* 0x0000001800067202 */ /* 0x000fe20000000f00 */
[----:B------:R-:W4:Y:S01]  /*0560*/  LDC.64 R8, c[0x4][R8] ;  /* 0x0100000008087b82 */ /* 0x000f220000000a00 */
[----:B------:R-:W-:Y:S01]  /*0570*/  IMAD.MOV.U32 R7, RZ, RZ, R23 ;  /* 0x000000ffff077224 */ /* 0x000fe200078e0017 */
[----:B------:R3:W-:Y:S01]  /*0580*/  STL [R1], R2 ;  /* 0x0000000201007387 */ /* 0x0007e20000100800 */
[----:B--2---:R-:W-:-:S02]  /*0590*/  IMAD.U32 R4, RZ, RZ, UR4 ;  /* 0x00000004ff047e24 */ /* 0x004fc4000f8e00ff */
[----:B---3--:R-:W-:-:S07]  /*05a0*/  IMAD.U32 R5, RZ, RZ, UR5 ;  /* 0x00000005ff057e24 */ /* 0x008fce000f8e00ff */
[----:B------:R-:W-:-:S07]  /*05b0*/  LEPC R20, `(.L_x_9) ;  /* 0x000000001014794e */ /* 0x000fce0000000000 */
[----:B01--4-:R-:W-:Y:S05]  /*05c0*/  CALL.ABS.NOINC R8 ;  /* 0x0000000008007343 */ /* 0x013fea0003c00000 */
.L_x_9:
[----:B------:R2:W5:Y:S04]  /*05d0*/  LDG.E R0, desc[UR36][R30.64] ;  /* 0x000000241e007981 */ /* 0x000568000c1e1900 */
[----:B------:R2:W5:Y:S02]  /*05e0*/  LDG.E R3, desc[UR36][R28.64] ;  /* 0x000000241c037981 */ /* 0x000564000c1e1900 */
.L_x_5:
[----:B------:R-:W-:Y:S05]  /*05f0*/  BSYNC.RECONVERGENT B7 ;  /* 0x0000000000077941 */ /* 0x000fea0003800200 */
.L_x_4:
[----:B-----5:R-:W-:Y:S01]  /*0600*/  FSETP.NEU.AND P0, PT, R0, R3, PT ;  /* 0x000000030000720b */ /* 0x020fe20003f0d000 */
[----:B------:R-:W-:Y:S01]  /*0610*/  BSSY.RECONVERGENT B6, `(.L_x_10) ;  /* 0x0000016000067945 */ /* 0x000fe20003800200 */
[----:B------:R-:W-:-:S11]  /*0620*/  VIADD R26, R2, 0x1 ;  /* 0x00000001021a7836 */ /* 0x000fd60000000000 */
[----:B------:R-:W-:Y:S05]  /*0630*/  @P0 BRA `(.L_x_11) ;  /* 0x00000000004c0947 */ /* 0x000fea0003800000 */
[----:B------:R-:W3:Y:S02]  /*0640*/  LDG.E R5, desc[UR36][R16.64+0x4] ;  /* 0x0000042410057981 */ /* 0x000ee4000c1e1900 */
[----:B---3--:R-:W-:-:S13]  /*0650*/  FSETP.NEU.AND P0, PT, R0, R5, PT ;  /* 0x000000050000720b */ /* 0x008fda0003f0d000 */
[----:B------:R-:W-:Y:S05]  /*0660*/  @P0 BRA `(.L_x_11) ;  /* 0x0000000000400947 */ /* 0x000fea0003800000 */
[----:B------:R-:W3:Y:S01]  /*0670*/  LDC.64 R10, c[0x0][0x3a0] ;  /* 0x0000e800ff0a7b82 */ /* 0x000ee20000000a00 */
[----:B------:R-:W-:Y:S01]  /*0680*/  IMAD.MOV.U32 R3, RZ, RZ, 0x3f800000 ;  /* 0x3f800000ff037424 */ /* 0x000fe200078e00ff */
[----:B------:R-:W-:Y:S01]  /*0690*/  MOV R8, 0x0 ;  /* 0x0000000000087802 */ /* 0x000fe20000000f00 */
[----:B------:R-:W4:Y:S01]  /*06a0*/  LDCU.64 UR4, c[0x4][0x8] ;  /* 0x01000100ff0477ac */ /* 0x000f220008000a00 */
[----:B---3--:R-:W-:-:S05]  /*06b0*/  IMAD.WIDE.U32 R10, R2, 0x4, R10 ;  /* 0x00000004020a7825 */ /* 0x008fca00078e000a */
[----:B------:R3:W-:Y:S01]  /*06c0*/  REDG.E.ADD.F32.FTZ.RN.STRONG.GPU desc[UR36][R10.64+0x4], R3 ;  /* 0x000004030a0079a6 */ /* 0x0007e2000c12f324 */
[----:B------:R-:W0:Y:S01]  /*06d0*/  LDC.64 R8, c[0x4][R8] ;  /* 0x0100000008087b82 */ /* 0x000e220000000a00 */
[----:B----4-:R-:W-:Y:S01]  /*06e0*/  IMAD.U32 R4, RZ, RZ, UR4 ;  /* 0x00000004ff047e24 */ /* 0x010fe2000f8e00ff */
[----:B------:R-:W-:Y:S01]  /*06f0*/  MOV R6, R24 ;  /* 0x0000001800067202 */ /* 0x000fe20000000f00 */
[----:B------:R3:W-:Y:S01]  /*0700*/  STL [R1], R26 ;  /* 0x0000001a01007387 */ /* 0x0007e20000100800 */
[----:B------:R-:W-:Y:S02]  /*0710*/  IMAD.U32 R5, RZ, RZ, UR5 ;  /* 0x00000005ff057e24 */ /* 0x000fe4000f8e00ff */
[----:B------:R-:W-:-:S07]  /*0720*/  IMAD.MOV.U32 R7, RZ, RZ, R23 ;  /* 0x000000ffff077224 */ /* 0x000fce00078e0017 */
[----:B------:R-:W-:-:S07]  /*0730*/  LEPC R20, `(.L_x_12) ;  /* 0x000000001014794e */ /* 0x000fce0000000000 */
[----:B0123--:R-:W-:Y:S05]  /*0740*/  CALL.ABS.NOINC R8 ;  /* 0x0000000008007343 */ /* 0x00ffea0003c00000 */
.L_x_12:
[----:B------:R3:W5:Y:S04]  /*0750*/  LDG.E R0, desc[UR36][R30.64] ;  /* 0x000000241e007981 */ /* 0x000768000c1e1900 */
[----:B------:R3:W5:Y:S02]  /*0760*/  LDG.E R3, desc[UR36][R28.64] ;  /* 0x000000241c037981 */ /* 0x000764000c1e1900 */
.L_x_11:
[----:B------:R-:W-:Y:S05]  /*0770*/  BSYNC.RECONVERGENT B6 ;  /* 0x0000000000067941 */ /* 0x000fea0003800200 */
.L_x_10:
[----:B-----5:R-:W-:Y:S01]  /*0780*/  FSETP.NEU.AND P0, PT, R0, R3, PT ;  /* 0x000000030000720b */ /* 0x020fe20003f0d000 */
[----:B------:R-:W-:-:S12]  /*0790*/  BSSY.RECONVERGENT B7, `(.L_x_13) ;  /* 0x0000028000077945 */ /* 0x000fd80003800200 */
[----:B------:R-:W-:Y:S05]  /*07a0*/  @!P0 BRA `(.L_x_14) ;  /* 0x0000000000988947 */ /* 0x000fea0003800000 */
[----:B------:R-:W4:Y:S01]  /*07b0*/  LDG.E R5, desc[UR36][R16.64+0x4] ;  /* 0x0000042410057981 */ /* 0x000f22000c1e1900 */
[----:B------:R-:W-:Y:S01]  /*07c0*/  BSSY.RECONVERGENT B6, `(.L_x_15) ;  /* 0x0000011000067945 */ /* 0x000fe20003800200 */
[----:B----4-:R-:W-:-:S13]  /*07d0*/  FSETP.NEU.AND P0, PT, R0, R5, PT ;  /* 0x000000050000720b */ /* 0x010fda0003f0d000 */
[----:B------:R-:W-:Y:S05]  /*07e0*/  @P0 BRA `(.L_x_16) ;  /* 0x0000000000380947 */ /* 0x000fea0003800000 */
[----:B------:R-:W-:Y:S01]  /*07f0*/  IMAD.MOV.U32 R3, RZ, RZ, 0x3f800000 ;  /* 0x3f800000ff037424 */ /* 0x000fe200078e00ff */
[----:B------:R-:W-:Y:S01]  /*0800*/  MOV R8, 0x0 ;  /* 0x0000000000087802 */ /* 0x000fe20000000f00 */
[----:B------:R-:W4:Y:S03]  /*0810*/  LDCU.64 UR4, c[0x4][0x10] ;  /* 0x01000200ff0477ac */ /* 0x000f260008000a00 */
[----:B------:R0:W-:Y:S01]  /*0820*/  REDG.E.ADD.F32.FTZ.RN.STRONG.GPU desc[UR36][R18.64+0x4], R3 ;  /* 0x00000403120079a6 */ /* 0x0001e2000c12f324 */
[----:B------:R-:W-:Y:S01]  /*0830*/  IMAD.MOV.U32 R6, RZ, RZ, R24 ;  /* 0x000000ffff067224 */ /* 0x000fe200078e0018 */
[----:B------:R-:W0:Y:S01]  /*0840*/  LDC.64 R8, c[0x4][R8] ;  /* 0x0100000008087b82 */ /* 0x000e220000000a00 */
[----:B------:R-:W-:Y:S01]  /*0850*/  MOV R7, R23 ;  /* 0x0000001700077202 */ /* 0x000fe20000000f00 */
[----:B------:R0:W-:Y:S01]  /*0860*/  STL [R1], R26 ;  /* 0x0000001a01007387 */ /* 0x0001e20000100800 */
[----:B----4-:R-:W-:-:S02]  /*0870*/  IMAD.U32 R4, RZ, RZ, UR4 ;  /* 0x00000004ff047e24 */ /* 0x010fc4000f8e00ff */
[----:B------:R-:W-:-:S07]  /*0880*/  IMAD.U32 R5, RZ, RZ, UR5 ;  /* 0x00000005ff057e24 */ /* 0x000fce000f8e00ff */
[----:B------:R-:W-:-:S07]  /*0890*/  LEPC R20, `(.L_x_17) ;  /* 0x000000001014794e */ /* 0x000fce0000000000 */
[----:B0123--:R-:W-:Y:S05]  /*08a0*/  CALL.ABS.NOINC R8 ;  /* 0x0000000008007343 */ /* 0x00ffea0003c00000 */
.L_x_17:
[----:B------:R4:W5:Y:S04]  /*08b0*/  LDG.E R0, desc[UR36][R30.64] ;  /* 0x000000241e007981 */ /* 0x000968000c1e1900 */
[----:B------:R4:W5:Y:S02]  /*08c0*/  LDG.E R3, desc[UR36][R28.64] ;  /* 0x000000241c037981 */ /* 0x000964000c1e1900 */
.L_x_16:
[----:B------:R-:W-:Y:S05]  /*08d0*/  BSYNC.RECONVERGENT B6 ;  /* 0x0000000000067941 */ /* 0x000fea0003800200 */
.L_x_15:
[----:B-----5:R-:W-:-:S13]  /*08e0*/  FSETP.NEU.AND P0, PT, R0, R3, PT ;  /* 0x000000030000720b */ /* 0x020fda0003f0d000 */
[----:B------:R-:W-:Y:S05]  /*08f0*/  @!P0 BRA `(.L_x_14) ;  /* 0x0000000000448947 */ /* 0x000fea0003800000 */
[----:B------:R-:W5:Y:S02]  /*0900*/  LDG.E R4, desc[UR36][R16.64+0x4] ;  /* 0x0000042410047981 */ /* 0x000f64000c1e1900 */
[----:B-----5:R-:W-:-:S13]  /*0910*/  FSETP.NEU.AND P0, PT, R3, R4, PT ;  /* 0x000000040300720b */ /* 0x020fda0003f0d000 */
[----:B------:R-:W-:Y:S05]  /*0920*/  @P0 BRA `(.L_x_14) ;  /* 0x0000000000380947 */ /* 0x000fea0003800000 */
[----:B------:R-:W-:Y:S01]  /*0930*/  IMAD.MOV.U32 R3, RZ, RZ, 0x3f800000 ;  /* 0x3f800000ff037424 */ /* 0x000fe200078e00ff */
[----:B------:R-:W-:Y:S01]  /*0940*/  MOV R8, 0x0 ;  /* 0x0000000000087802 */ /* 0x000fe20000000f00 */
[----:B------:R-:W5:Y:S03]  /*0950*/  LDCU.64 UR4, c[0x4][0x18] ;  /* 0x01000300ff0477ac */ /* 0x000f660008000a00 */
[----:B------:R0:W-:Y:S01]  /*0960*/  REDG.E.ADD.F32.FTZ.RN.STRONG.GPU desc[UR36][R18.64+0x4], R3 ;  /* 0x00000403120079a6 */ /* 0x0001e2000c12f324 */
[----:B------:R-:W-:Y:S01]  /*0970*/  IMAD.MOV.U32 R6, RZ, RZ, R24 ;  /* 0x000000ffff067224 */ /* 0x000fe200078e0018 */
[----:B------:R-:W0:Y:S01]  /*0980*/  LDC.64 R8, c[0x4][R8] ;  /* 0x0100000008087b82 */ /* 0x000e220000000a00 */
[----:B------:R-:W-:Y:S01]  /*0990*/  MOV R7, R23 ;  /* 0x0000001700077202 */ /* 0x000fe20000000f00 */
[----:B------:R0:W-:Y:S01]  /*09a0*/  STL [R1], R26 ;  /* 0x0000001a01007387 */ /* 0x0001e20000100800 */
[----:B-----5:R-:W-:-:S02]  /*09b0*/  IMAD.U32 R4, RZ, RZ, UR4 ;  /* 0x00000004ff047e24 */ /* 0x020fc4000f8e00ff */
[----:B------:R-:W-:-:S07]  /*09c0*/  IMAD.U32 R5, RZ, RZ, UR5 ;  /* 0x00000005ff057e24 */ /* 0x000fce000f8e00ff */
[----:B------:R-:W-:-:S07]  /*09d0*/  LEPC R20, `(.L_x_18) ;  /* 0x000000001014794e */ /* 0x000fce0000000000 */
[----:B01234-:R-:W-:Y:S05]  /*09e0*/  CALL.ABS.NOINC R8 ;  /* 0x0000000008007343 */ /* 0x01ffea0003c00000 */
.L_x_18:
[----:B------:R0:W5:Y:S04]  /*09f0*/  LDG.E R0, desc[UR36][R30.64] ;  /* 0x000000241e007981 */ /* 0x000168000c1e1900 */
[----:B------:R0:W5:Y:S02]  /*0a00*/  LDG.E R3, desc[UR36][R28.64] ;  /* 0x000000241c037981 */ /* 0x000164000c1e1900 */
.L_x_14:
[----:B------:R-:W-:Y:S05]  /*0a10*/  BSYNC.RECONVERGENT B7 ;  /* 0x0000000000077941 */ /* 0x000fea0003800200 */
.L_x_13:
[----:B-----5:R-:W-:Y:S01]  /*0a20*/  FSETP.NEU.AND P0, PT, R0, R3, PT ;  /* 0x000000030000720b */ /* 0x020fe20003f0d000 */
[----:B------:R-:W-:Y:S01]  /*0a30*/  BSSY.RECONVERGENT B6, `(.L_x_19) ;  /* 0x0000016000067945 */ /* 0x000fe20003800200 */
[----:B------:R-:W-:-:S11]  /*0a40*/  VIADD R26, R2, 0x2 ;  /* 0x00000002021a7836 */ /* 0x000fd60000000000 */
[----:B------:R-:W-:Y:S05]  /*0a50*/  @P0 BRA `(.L_x_20) ;  /* 0x00000000004c0947 */ /* 0x000fea0003800000 */
[----:B------:R-:W5:Y:S02]  /*0a60*/  LDG.E R5, desc[UR36][R16.64+0x8] ;  /* 0x0000082410057981 */ /* 0x000f64000c1e1900 */
[----:B-----5:R-:W-:-:S13]  /*0a70*/  FSETP.NEU.AND P0, PT, R0, R5, PT ;  /* 0x000000050000720b */ /* 0x020fda0003f0d000 */
[----:B------:R-:W-:Y:S05]  /*0a80*/  @P0 BRA `(.L_x_20) ;  /* 0x0000000000400947 */ /* 0x000fea0003800000 */
[----:B------:R-:W5:Y:S01]  /*0a90*/  LDC.64 R10, c[0x0][0x3a0] ;  /* 0x0000e800ff0a7b82 */ /* 0x000f620000000a00 */
[----:B------:R-:W-:Y:S01]  /*0aa0*/  IMAD.MOV.U32 R3, RZ, RZ, 0x3f800000 ;  /* 0x3f800000ff037424 */ /* 0x000fe200078e00ff */
[----:B------:R-:W-:Y:S01]  /*0ab0*/  MOV R8, 0x0 ;  /* 0x0000000000087802 */ /* 0x000fe20000000f00 */
[----:B------:R-:W0:Y:S01]  /*0ac0*/  LDCU.64 UR4, c[0x4][0x8] ;  /* 0x01000100ff0477ac */ /* 0x000e220008000a00 */
[----:B-----5:R-:W-:-:S05]  /*0ad0*/  IMAD.WIDE.U32 R10, R2, 0x4, R10 ;  /* 0x00000004020a7825 */ /* 0x020fca00078e000a */
[----:B------:R1:W-:Y:S01]  /*0ae0*/  REDG.E.ADD.F32.FTZ.RN.STRONG.GPU desc[UR36][R10.64+0x8], R3 ;  /* 0x000008030a0079a6 */ /* 0x0003e2000c12f324 */
[----:B------:R-:W1:Y:S01]  /*0af0*/  LDC.64 R8, c[0x4][R8] ;  /* 0x0100000008087b82 */ /* 0x000e620000000a00 */
[----:B0-----:R-:W-:Y:S01]  /*0b00*/  IMAD.U32 R4, RZ, RZ, UR4 ;  /* 0x00000004ff047e24 */ /* 0x001fe2000f8e00ff */
[----:B------:R-:W-:Y:S01]  /*0b10*/  MOV R6, R24 ;  /* 0x0000001800067202 */ /* 0x000fe20000000f00 */
[----:B------:R0:W-:Y:S01]  /*0b20*/  STL [R1], R26 ;  /* 0x0000001a01007387 */ /* 0x0001e20000100800 */
[----:B------:R-:W-:Y:S02]  /*0b30*/  IMAD.U32 R5, RZ, RZ, UR5 ;  /* 0x00000005ff057e24 */ /* 0x000fe4000f8e00ff */
[----:B------:R-:W-:-:S07]  /*0b40*/  IMAD.MOV.U32 R7, RZ, RZ, R23 ;  /* 0x000000ffff077224 */ /* 0x000fce00078e0017 */
[----:B------:R-:W-:-:S07]  /*0b50*/  LEPC R20, `(.L_x_21) ;  /* 0x000000001014794e */ /* 0x000fce0000000000 */
[----:B01234-:R-:W-:Y:S05]  /*0b60*/  CALL.ABS.NOINC R8 ;  /* 0x0000000008007343 */ /* 0x01ffea0003c00000 */
.L_x_21:
[----:B------:R0:W5:Y:S04]  /*0b70*/  LDG.E R0, desc[UR36][R30.64] ;  /* 0x000000241e007981 */ /* 0x000168000c1e1900 */
[----:B------:R0:W5:Y:S02]  /*0b80*/  LDG.E R3, desc[UR36][R28.64] ;  /* 0x000000241c037981 */ /* 0x000164000c1e1900 */
.L_x_20:
[----:B------:R-:W-:Y:S05]  /*0b90*/  BSYNC.RECONVERGENT B6 ;  /* 0x0000000000067941 */ /* 0x000fea0003800200 */
.L_x_19:
[----:B-----5:R-:W-:Y:S01]  /*0ba0*/  FSETP.NEU.AND P0, PT, R0, R3, PT ;  /* 0x000000030000720b */ /* 0x020fe20003f0d000 */
[----:B------:R-:W-:-:S12]  /*0bb0*/  BSSY.RECONVERGENT B7, `(.L_x_22) ;  /* 0x0000028000077945 */ /* 0x000fd80003800200 */
[----:B------:R-:W-:Y:S05]  /*0bc0*/  @!P0 BRA `(.L_x_23) ;  /* 0x0000000000988947 */ /* 0x000fea0003800000 */
[----:B------:R-:W5:Y:S01]  /*0bd0*/  LDG.E R5, desc[UR36][R16.64+0x8] ;  /* 0x0000082410057981 */ /* 0x000f62000c1e1900 */
[----:B------:R-:W-:Y:S01]  /*0be0*/  BSSY.RECONVERGENT B6, `(.L_x_24) ;  /* 0x0000011000067945 */ /* 0x000fe20003800200 */
[----:B-----5:R-:W-:-:S13]  /*0bf0*/  FSETP.NEU.AND P0, PT, R0, R5, PT ;  /* 0x000000050000720b */ /* 0x020fda0003f0d000 */
[----:B------:R-:W-:Y:S05]  /*0c00*/  @P0 BRA `(.L_x_25) ;  /* 0x0000000000380947 */ /* 0x000fea0003800000 */
[----:B------:R-:W-:Y:S01]  /*0c10*/  IMAD.MOV.U32 R3, RZ, RZ, 0x3f800000 ;  /* 0x3f800000ff037424 */ /* 0x000fe200078e00ff */
[----:B------:R-:W-:Y:S01]  /*0c20*/  MOV R8, 0x0 ;  /* 0x0000000000087802 */ /* 0x000fe20000000f00 */
[----:B------:R-:W5:Y:S03]  /*0c30*/  LDCU.64 UR4, c[0x4][0x10] ;  /* 0x01000200ff0477ac */ /* 0x000f660008000a00 */
[----:B------:R0:W-:Y:S01]  /*0c40*/  REDG.E.ADD.F32.FTZ.RN.STRONG.GPU desc[UR36][R18.64+0x8], R3 ;  /* 0x00000803120079a6 */ /* 0x0001e2000c12f324 */
[----:B------:R-:W-:Y:S01]  /*0c50*/  MOV R6, R24 ;  /* 0x0000001800067202 */ /* 0x000fe20000000f00 */
[----:B------:R-:W0:Y:S01]  /*0c60*/  LDC.64 R8, c[0x4][R8] ;  /* 0x0100000008087b82 */ /* 0x000e220000000a00 */
[----:B------:R-:W-:Y:S01]  /*0c70*/  IMAD.MOV.U32 R7, RZ, RZ, R23 ;  /* 0x000000ffff077224 */ /* 0x000fe200078e0017 */
[----:B------:R0:W-:Y:S01]  /*0c80*/  STL [R1], R26 ;  /* 0x0000001a01007387 */ /* 0x0001e20000100800 */
[----:B-----5:R-:W-:-:S02]  /*0c90*/  IMAD.U32 R4, RZ, RZ, UR4 ;  /* 0x00000004ff047e24 */ /* 0x020fc4000f8e00ff */
[----:B------:R-:W-:-:S07]  /*0ca0*/  IMAD.U32 R5, RZ, RZ, UR5 ;  /* 0x00000005ff057e24 */ /* 0x000fce000f8e00ff */
[----:B------:R-:W-:-:S07]  /*0cb0*/  LEPC R20, `(.L_x_26) ;  /* 0x000000001014794e */ /* 0x000fce0000000000 */
[----:B01234-:R-:W-:Y:S05]  /*0cc0*/  CALL.ABS.NOINC R8 ;  /* 0x0000000008007343 */ /* 0x01ffea0003c00000 */
.L_x_26:
[----:B------:R0:W5:Y:S04]  /*0cd0*/  LDG.E R0, desc[UR36][R30.64] ;  /* 0x000000241e007981 */ /* 0x000168000c1e1900 */
[----:B------:R0:W5:Y:S02]  /*0ce0*/  LDG.E R3, desc[UR36][R28.64] ;  /* 0x000000241c037981 */ /* 0x000164000c1e1900 */
.L_x_25:
[----:B------:R-:W-:Y:S05]  /*0cf0*/  BSYNC.RECONVERGENT B6 ;  /* 0x0000000000067941 */ /* 0x000fea0003800200 */
.L_x_24:
        /* <DEDUP_REMOVED lines=17> */
.L_x_27:
[----:B------:R0:W5:Y:S04]  /*0e10*/  LDG.E R0, desc[UR36][R30.64] ;  /* 0x000000241e007981 */ /* 0x000168000c1e1900 */
[----:B------:R0:W5:Y:S02]  /*0e20*/  LDG.E R3, desc[UR36][R28.64] ;  /* 0x000000241c037981 */ /* 0x000164000c1e1900 */
.L_x_23:
[----:B------:R-:W-:Y:S05]  /*0e30*/  BSYNC.RECONVERGENT B7 ;  /* 0x0000000000077941 */ /* 0x000fea0003800200 */
.L_x_22:
        /* <DEDUP_REMOVED lines=15> */
[----:B------:R-:W-:Y:S01]  /*0f30*/  MOV R5, UR5 ;  /* 0x0000000500057c02 */ /* 0x000fe20008000f00 */
[----:B------:R0:W-:Y:S01]  /*0f40*/  STL [R1], R26 ;  /* 0x0000001a01007387 */ /* 0x0001e20000100800 */
[----:B------:R-:W-:Y:S02]  /*0f50*/  IMAD.MOV.U32 R6, RZ, RZ, R24 ;  /* 0x000000ffff067224 */ /* 0x000fe400078e0018 */
[----:B------:R-:W-:-:S07]  /*0f60*/  IMAD.MOV.U32 R7, RZ, RZ, R23 ;  /* 0x000000ffff077224 */ /* 0x000fce00078e0017 */
[----:B------:R-:W-:-:S07]  /*0f70*/  LEPC R20, `(.L_x_30) ;  /* 0x000000001014794e */ /* 0x000fce0000000000 */
[----:B01234-:R-:W-:Y:S05]  /*0f80*/  CALL.ABS.NOINC R8 ;  /* 0x0000000008007343 */ /* 0x01ffea0003c00000 */
.L_x_30:
[----:B------:R0:W5:Y:S04]  /*0f90*/  LDG.E R0, desc[UR36][R30.64] ;  /* 0x000000241e007981 */ /* 0x000168000c1e1900 */
[----:B------:R0:W5:Y:S02]  /*0fa0*/  LDG.E R3, desc[UR36][R28.64] ;  /* 0x000000241c037981 */ /* 0x000164000c1e1900 */
.L_x_29:
[----:B------:R-:W-:Y:S05]  /*0fb0*/  BSYNC.RECONVERGENT B6 ;  /* 0x0000000000067941 */ /* 0x000fea0003800200 */
.L_x_28:
[----:B-----5:R-:W-:Y:S01]  /*0fc0*/  FSETP.NEU.AND P0, PT, R0, R3, PT ;  /* 0x000000030000720b */ /* 0x020fe20003f0d000 */
[----:B------:R-:W-:-:S12]  /*0fd0*/  BSSY.RECONVERGENT B6, `(.L_x_31) ;  /* 0x0000013000067945 */ /* 0x000fd80003800200 */
        /* <DEDUP_REMOVED lines=10> */
[----:B------:R-:W-:Y:S01]  /*1080*/  IMAD.MOV.U32 R7, RZ, RZ, R23 ;  /* 0x000000ffff077224 */ /* 0x000fe200078e0017 */
[----:B------:R0:W-:Y:S01]  /*1090*/  STL [R1], R26 ;  /* 0x0000001a01007387 */ /* 0x0001e20000100800 */
[----:B-----5:R-:W-:Y:S01]  /*10a0*/  IMAD.U32 R4, RZ, RZ, UR4 ;  /* 0x00000004ff047e24 */ /* 0x020fe2000f8e00ff */
[----:B------:R-:W-:-:S07]  /*10b0*/  MOV R5, UR5 ;  /* 0x0000000500057c02 */ /* 0x000fce0008000f00 */
[----:B------:R-:W-:-:S07]  /*10c0*/  LEPC R20, `(.L_x_33) ;  /* 0x000000001014794e */ /* 0x000fce0000000000 */
[----:B01234-:R-:W-:Y:S05]  /*10d0*/  CALL.ABS.NOINC R8 ;  /* 0x0000000008007343 */ /* 0x01ffea0003c00000 */
.L_x_33:
[----:B------:R0:W5:Y:S04]  /*10e0*/  LDG.E R0, desc[UR36][R30.64] ;  /* 0x000000241e007981 */ /* 0x000168000c1e1900 */
[----:B------:R0:W5:Y:S02]  /*10f0*/  LDG.E R3, desc[UR36][R28.64] ;  /* 0x000000241c037981 */ /* 0x000164000c1e1900 */
.L_x_32:
[----:B------:R-:W-:Y:S05]  /*1100*/  BSYNC.RECONVERGENT B6 ;  /* 0x0000000000067941 */ /* 0x000fea0003800200 */
.L_x_31:
        /* <DEDUP_REMOVED lines=18> */
.L_x_35:
[----:B------:R-:W-:Y:S05]  /*1230*/  BSYNC.RECONVERGENT B6 ;  /* 0x0000000000067941 */ /* 0x000fea0003800200 */
.L_x_34:
[----:B------:R-:W-:-:S05]  /*1240*/  VIADD R2, R2, 0x4 ;  /* 0x0000000402027836 */ /* 0x000fca0000000000 */
[----:B------:R-:W-:-:S13]  /*1250*/  ISETP.NE.AND P0, PT, R2, R22, PT ;  /* 0x000000160200720c */ /* 0x000fda0003f05270 */
[----:B------:R-:W-:Y:S05]  /*1260*/  @P0 BRA `(.L_x_36) ;  /* 0xffffffec00bc0947 */ /* 0x000fea000383ffff */
[----:B------:R-:W-:Y:S05]  /*1270*/  BSYNC B8 ;  /* 0x0000000000087941 */ /* 0x000fea0003800000 */
.L_x_0:
[----:B------:R-:W-:-:S13]  /*1280*/  ISETP.NE.AND P0, PT, R25, RZ, PT ;  /* 0x000000ff1900720c */ /* 0x000fda0003f05270 */
[----:B------:R-:W-:Y:S05]  /*1290*/  @!P0 EXIT ;  /* 0x000000000000894d */ /* 0x000fea0003800000 */
[----:B------:R-:W5:Y:S01]  /*12a0*/  LDC.64 R2, c[0x0][0x3a8] ;  /* 0x0000ea00ff027b82 */ /* 0x000f620000000a00 */
[----:B------:R-:W-:-:S07]  /*12b0*/  IMAD.MOV R25, RZ, RZ, -R25 ;  /* 0x000000ffff197224 */ /* 0x000fce00078e0a19 */
[----:B------:R-:W0:Y:S08]  /*12c0*/  LDC.64 R4, c[0x0][0x398] ;  /* 0x0000e600ff047b82 */ /* 0x000e300000000a00 */
[----:B------:R-:W1:Y:S01]  /*12d0*/  LDC.64 R16, c[0x0][0x3a0] ;  /* 0x0000e800ff107b82 */ /* 0x000e620000000a00 */
[----:B-----5:R-:W-:-:S04]  /*12e0*/  IMAD.WIDE.U32 R2, R22, 0x4, R2 ;  /* 0x0000000416027825 */ /* 0x020fc800078e0002 */
[----:B------:R-:W-:Y:S01]  /*12f0*/  IMAD.MOV.U32 R26, RZ, RZ, R2 ;  /* 0x000000ffff1a7224 */ /* 0x000fe200078e0002 */
[----:B------:R-:W-:Y:S01]  /*1300*/  MOV R27, R3 ;  /* 0x00000003001b7202 */ /* 0x000fe20000000f00 */
[----:B0-----:R-:W-:-:S04]  /*1310*/  IMAD.WIDE.U32 R4, R22, 0x4, R4 ;  /* 0x0000000416047825 */ /* 0x001fc800078e0004 */
[----:B------:R-:W-:Y:S02]  /*1320*/  IMAD.MOV.U32 R18, RZ, RZ, R4 ;  /* 0x000000ffff127224 */ /* 0x000fe400078e0004 */
[----:B------:R-:W-:Y:S02]  /*1330*/  IMAD.MOV.U32 R19, RZ, RZ, R5 ;  /* 0x000000ffff137224 */ /* 0x000fe400078e0005 */
[----:B-1----:R-:W-:-:S07]  /*1340*/  IMAD.WIDE.U32 R16, R22, 0x4, R16 ;  /* 0x0000000416107825 */ /* 0x002fce00078e0010 */
.L_x_45:
[----:B------:R-:W5:Y:S04]  /*1350*/  LDG.E R0, desc[UR36][R30.64] ;  /* 0x000000241e007981 */ /* 0x000f68000c1e1900 */
[----:B------:R-:W5:Y:S01]  /*1360*/  LDG.E R3, desc[UR36][R28.64] ;  /* 0x000000241c037981 */ /* 0x000f62000c1e1900 */
[----:B------:R-:W-:Y:S01]  /*1370*/  VIADD R25, R25, 0x1 ;  /* 0x0000000119197836 */ /* 0x000fe20000000000 */
[----:B------:R-:W-:Y:S05]  /*1380*/  YIELD ;  /* 0x0000000000007946 */ /* 0x000fea0003800000 */
[----:B------:R-:W-:Y:S01]  /*1390*/  ISETP.NE.AND P1, PT, R25, RZ, PT ;  /* 0x000000ff1900720c */ /* 0x000fe20003f25270 */
[----:B------:R-:W-:Y:S03]  /*13a0*/  BSSY.RECONVERGENT B6, `(.L_x_37) ;  /* 0x0000015000067945 */ /* 0x000fe60003800200 */
[----:B------:R-:W-:-:S02]  /*13b0*/  P2R R2, PR, RZ, 0x2 ;  /* 0x00000002ff027803 */ /* 0x000fc40000000000 */
[----:B-----5:R-:W-:-:S13]  /*13c0*/  FSETP.NEU.AND P0, PT, R0, R3, PT ;  /* 0x000000030000720b */ /* 0x020fda0003f0d000 */
[----:B01----:R-:W-:Y:S05]  /*13d0*/  @P0 BRA `(.L_x_38) ;  /* 0x0000000000440947 */ /* 0x003fea0003800000 */
[----:B------:R-:W5:Y:S02]  /*13e0*/  LDG.E R5, desc[UR36][R18.64] ;  /* 0x0000002412057981 */ /* 0x000f64000c1e1900 */
[----:B-----5:R-:W-:-:S13]  /*13f0*/  FSETP.NEU.AND P0, PT, R0, R5, PT ;  /* 0x000000050000720b */ /* 0x020fda0003f0d000 */
[----:B------:R-:W-:Y:S05]  /*1400*/  @P0 BRA `(.L_x_38) ;  /* 0x0000000000380947 */ /* 0x000fea0003800000 */
[----:B------:R-:W-:Y:S01]  /*1410*/  HFMA2 R3, -RZ, RZ, 1.875, 0 ;  /* 0x3f800000ff037431 */ /* 0x000fe200000001ff */
[----:B------:R-:W-:Y:S01]  /*1420*/  MOV R8, 0x0 ;  /* 0x0000000000087802 */ /* 0x000fe20000000f00 */
[----:B------:R-:W0:Y:S03]  /*1430*/  LDCU.64 UR4, c[0x4][0x8] ;  /* 0x01000100ff0477ac */ /* 0x000e260008000a00 */
[----:B------:R1:W-:Y:S02]  /*1440*/  REDG.E.ADD.F32.FTZ.RN.STRONG.GPU desc[UR36][R16.64], R3 ;  /* 0x00000003100079a6 */ /* 0x0003e4000c12f324 */
[----:B------:R-:W1:Y:S01]  /*1450*/  LDC.64 R8, c[0x4][R8] ;  /* 0x0100000008087b82 */ /* 0x000e620000000a00 */
[----:B------:R-:W-:Y:S01]  /*1460*/  IMAD.MOV.U32 R6, RZ, RZ, R24 ;  /* 0x000000ffff067224 */ /* 0x000fe200078e0018 */
[----:B------:R0:W-:Y:S01]  /*1470*/  STL [R1], R22 ;  /* 0x0000001601007387 */ /* 0x0001e20000100800 */
[----:B------:R-:W-:-:S02]  /*1480*/  IMAD.MOV.U32 R7, RZ, RZ, R23 ;  /* 0x000000ffff077224 */ /* 0x000fc400078e0017 */
[----:B0-----:R-:W-:Y:S02]  /*1490*/  IMAD.U32 R4, RZ, RZ, UR4 ;  /* 0x00000004ff047e24 */ /* 0x001fe4000f8e00ff */
[----:B------:R-:W-:-:S07]  /*14a0*/  IMAD.U32 R5, RZ, RZ, UR5 ;  /* 0x00000005ff057e24 */ /* 0x000fce000f8e00ff */
[----:B------:R-:W-:-:S07]  /*14b0*/  LEPC R20, `(.L_x_39) ;  /* 0x000000001014794e */ /* 0x000fce0000000000 */
[----:B-1234-:R-:W-:Y:S05]  /*14c0*/  CALL.ABS.NOINC R8 ;  /* 0x0000000008007343 */ /* 0x01efea0003c00000 */
.L_x_39:
[----:B------:R0:W5:Y:S04]  /*14d0*/  LDG.E R0, desc[UR36][R30.64] ;  /* 0x000000241e007981 */ /* 0x000168000c1e1900 */
[----:B------:R0:W5:Y:S02]  /*14e0*/  LDG.E R3, desc[UR36][R28.64] ;  /* 0x000000241c037981 */ /* 0x000164000c1e1900 */
.L_x_38:
[----:B------:R-:W-:Y:S05]  /*14f0*/  BSYNC.RECONVERGENT B6 ;  /* 0x0000000000067941 */ /* 0x000fea0003800200 */
.L_x_37:
[----:B-----5:R-:W-:Y:S01]  /*1500*/  FSETP.NEU.AND P0, PT, R0, R3, PT ;  /* 0x000000030000720b */ /* 0x020fe20003f0d000 */
[----:B------:R-:W-:-:S12]  /*1510*/  BSSY.RECONVERGENT B6, `(.L_x_40) ;  /* 0x0000013000067945 */ /* 0x000fd80003800200 */
[----:B------:R-:W-:Y:S05]  /*1520*/  @!P0 BRA `(.L_x_41) ;  /* 0x0000000000448947 */ /* 0x000fea0003800000 */
[----:B------:R-:W5:Y:S02]  /*1530*/  LDG.E R5, desc[UR36][R18.64] ;  /* 0x0000002412057981 */ /* 0x000f64000c1e1900 */
[----:B-----5:R-:W-:-:S13]  /*1540*/  FSETP.NEU.AND P0, PT, R0, R5, PT ;  /* 0x000000050000720b */ /* 0x020fda0003f0d000 */
[----:B------:R-:W-:Y:S05]  /*1550*/  @P0 BRA `(.L_x_41) ;  /* 0x0000000000380947 */ /* 0x000fea0003800000 */
[----:B------:R-:W-:Y:S01]  /*1560*/  HFMA2 R3, -RZ, RZ, 1.875, 0 ;  /* 0x3f800000ff037431 */ /* 0x000fe200000001ff */
[----:B------:R-:W-:Y:S01]  /*1570*/  MOV R8, 0x0 ;  /* 0x0000000000087802 */ /* 0x000fe20000000f00 */
[----:B------:R-:W1:Y:S03]  /*1580*/  LDCU.64 UR4, c[0x4][0x10] ;  /* 0x01000200ff0477ac */ /* 0x000e660008000a00 */
[----:B------:R0:W-:Y:S02]  /*1590*/  REDG.E.ADD.F32.FTZ.RN.STRONG.GPU desc[UR36][R26.64], R3 ;  /* 0x000000031a0079a6 */ /* 0x0001e4000c12f324 */
[----:B------:R-:W0:Y:S01]  /*15a0*/  LDC.64 R8, c[0x4][R8] ;  /* 0x0100000008087b82 */ /* 0x000e220000000a00 */
[----:B------:R-:W-:Y:S01]  /*15b0*/  IMAD.MOV.U32 R6, RZ, RZ, R24 ;  /* 0x000000ffff067224 */ /* 0x000fe200078e0018 */
[----:B------:R0:W-:Y:S01]  /*15c0*/  STL [R1], R22 ;  /* 0x0000001601007387 */ /* 0x0001e20000100800 */
[----:B------:R-:W-:-:S02]  /*15d0*/  IMAD.MOV.U32 R7, RZ, RZ, R23 ;  /* 0x000000ffff077224 */ /* 0x000fc400078e0017 */
[----:B-1----:R-:W-:Y:S02]  /*15e0*/  IMAD.U32 R4, RZ, RZ, UR4 ;  /* 0x00000004ff047e24 */ /* 0x002fe4000f8e00ff */
[----:B------:R-:W-:-:S07]  /*15f0*/  IMAD.U32 R5, RZ, RZ, UR5 ;  /* 0x00000005ff057e24 */ /* 0x000fce000f8e00ff */
[----:B------:R-:W-:-:S07]  /*1600*/  LEPC R20, `(.L_x_42) ;  /* 0x000000001014794e */ /* 0x000fce0000000000 */
[----:B0-234-:R-:W-:Y:S05]  /*1610*/  CALL.ABS.NOINC R8 ;  /* 0x0000000008007343 */ /* 0x01dfea0003c00000 */
.L_x_42:
[----:B------:R1:W5:Y:S04]  /*1620*/  LDG.E R0, desc[UR36][R30.64] ;  /* 0x000000241e007981 */ /* 0x000368000c1e1900 */
[----:B------:R1:W5:Y:S02]  /*1630*/  LDG.E R3, desc[UR36][R28.64] ;  /* 0x000000241c037981 */ /* 0x000364000c1e1900 */
.L_x_41:
[----:B------:R-:W-:Y:S05]  /*1640*/  BSYNC.RECONVERGENT B6 ;  /* 0x0000000000067941 */ /* 0x000fea0003800200 */
.L_x_40:
        /* <DEDUP_REMOVED lines=8> */
[----:B------:R-:W5:Y:S03]  /*16d0*/  LDCU.64 UR4, c[0x4][0x18] ;  /* 0x01000300ff0477ac */ /* 0x000f660008000a00 */
[----:B------:R0:W-:Y:S02]  /*16e0*/  REDG.E.ADD.F32.FTZ.RN.STRONG.GPU desc[UR36][R26.64], R3 ;  /* 0x000000031a0079a6 */ /* 0x0001e4000c12f324 */
[----:B------:R-:W0:Y:S01]  /*16f0*/  LDC.64 R8, c[0x4][R8] ;  /* 0x0100000008087b82 */ /* 0x000e220000000a00 */
[----:B------:R-:W-:Y:S01]  /*1700*/  IMAD.MOV.U32 R6, RZ, RZ, R24 ;  /* 0x000000ffff067224 */ /* 0x000fe200078e0018 */
[----:B------:R0:W-:Y:S01]  /*1710*/  STL [R1], R22 ;  /* 0x0000001601007387 */ /* 0x0001e20000100800 */
[----:B------:R-:W-:-:S02]  /*1720*/  IMAD.MOV.U32 R7, RZ, RZ, R23 ;  /* 0x000000ffff077224 */ /* 0x000fc400078e0017 */
[----:B-----5:R-:W-:Y:S02]  /*1730*/  IMAD.U32 R4, RZ, RZ, UR4 ;  /* 0x00000004ff047e24 */ /* 0x020fe4000f8e00ff */
[----:B------:R-:W-:-:S07]  /*1740*/  IMAD.U32 R5, RZ, RZ, UR5 ;  /* 0x00000005ff057e24 */ /* 0x000fce000f8e00ff */
[----:B------:R-:W-:-:S07]  /*1750*/  LEPC R20, `(.L_x_44) ;  /* 0x000000001014794e */ /* 0x000fce0000000000 */
[----:B01234-:R-:W-:Y:S05]  /*1760*/  CALL.ABS.NOINC R8 ;  /* 0x0000000008007343 */ /* 0x01ffea0003c00000 */
.L_x_44:
[----:B------:R-:W-:Y:S05]  /*1770*/  BSYNC.RECONVERGENT B6 ;  /* 0x0000000000067941 */ /* 0x000fea0003800200 */
.L_x_43:
[----:B------:R-:W-:Y:S01]  /*1780*/  ISETP.NE.AND P6, PT, R2, RZ, PT ;  /* 0x000000ff0200720c */ /* 0x000fe20003fc5270 */
[----:B------:R-:W-:Y:S01]  /*1790*/  VIADD R22, R22, 0x1 ;  /* 0x0000000116167836 */ /* 0x000fe20000000000 */
[----:B------:R-:W-:Y:S02]  /*17a0*/  IADD3 R16, P2, PT, R16, 0x4, RZ ;  /* 0x0000000410107810 */ /* 0x000fe40007f5e0ff */
[----:B------:R-:W-:Y:S02]  /*17b0*/  IADD3 R18, P1, PT, R18, 0x4, RZ ;  /* 0x0000000412127810 */ /* 0x000fe40007f3e0ff */
[----:B------:R-:W-:Y:S01]  /*17c0*/  IADD3 R26, P0, PT, R26, 0x4, RZ ;  /* 0x000000041a1a7810 */ /* 0x000fe20007f1e0ff */
[----:B------:R-:W-:Y:S02]  /*17d0*/  IMAD.X R17, RZ, RZ, R17, P2 ;  /* 0x000000ffff117224 */ /* 0x000fe400010e0611 */
[----:B------:R-:W-:Y:S01]  /*17e0*/  IMAD.X R19, RZ, RZ, R19, P1 ;  /* 0x000000ffff137224 */ /* 0x000fe200008e0613 */
[----:B------:R-:W-:-:S03]  /*17f0*/  IADD3.X R27, PT, PT, RZ, R27, RZ, P0, !PT ;  /* 0x0000001bff1b7210 */ /* 0x000fc600007fe4ff */
[----:B------:R-:W-:Y:S06]  /*1800*/  @P6 BRA `(.L_x_45) ;  /* 0xfffffff800d06947 */ /* 0x000fec000383ffff */
[----:B------:R-:W-:Y:S05]  /*1810*/  EXIT ;  /* 0x000000000000794d */ /* 0x000fea0003800000 */
.L_x_46:
[----:B------:R-:W-:-:S00]  /*1820*/  BRA `(.L_x_46) ;  /* 0xfffffffc00fc7947 */ /* 0x000fc0000383ffff */
[----:B------:R-:W-:-:S00]  /*1830*/  NOP ;  /* 0x0000000000007918 */ /* 0x000fc00000000000 */
        /* <DEDUP_REMOVED lines=12> */
.L_x_47:


//--------------------- .nv.global.init           --------------------------
	.section	.nv.global.init,"aw",@progbits
.nv.global.init:
	.type		$str$2,@object
	.size		$str$2,($str - $str$2)
$str$2:
        /*0000*/ 	.byte	0x46, 0x4e, 0x5b, 0x25, 0x69, 0x5d, 0x2b, 0x2b, 0x0a, 0x00
	.type		$str,@object
	.size		$str,($str$1 - $str)
$str:
        /*000a*/ 	.byte	0x54, 0x50, 0x5b, 0x25, 0x69, 0x5d, 0x2b, 0x2b, 0x0a, 0x00
	.type		$str$1,@object
	.size		$str$1,(.L_1 - $str$1)
$str$1:
        /*0014*/ 	.byte	0x46, 0x50, 0x5b, 0x25, 0x69, 0x5d, 0x2b, 0x2b, 0x0a, 0x00
.L_1:


//--------------------- .nv.shared.reserved.0     --------------------------
	.section	.nv.shared.reserved.0,"aw",@nobits
	.weak		__nv_reservedSMEM_offset_0_alias
	.size		__nv_reservedSMEM_offset_0_alias, 0, 64
	.other		__nv_reservedSMEM_offset_0_alias,@"STO_CUDA_RESERVED_SHARED STV_DEFAULT"
__nv_reservedSMEM_offset_0_alias:
	.zero		0
	.zero		64


//--------------------- .nv.constant0._Z2F1PfS_iiS_S_S_S_ --------------------------
	.section	.nv.constant0._Z2F1PfS_iiS_S_S_S_,"a",@progbits
	.sectionflags	@""
	.align	4
.nv.constant0._Z2F1PfS_iiS_S_S_S_:
	.zero		952


//--------------------- SYMBOLS --------------------------

	.type		.nv.reservedSmem.offset0,@object
	.size		.nv.reservedSmem.offset0,0x4
	.type		vprintf,@function
